//
// Generated by NVIDIA NVVM Compiler
//
// Compiler Build ID: CL-36424714
// Cuda compilation tools, release 13.0, V13.0.88
// Based on NVVM 20.0.0
//

.version 9.0
.target sm_100
.address_size 64

	// .globl	_Z11ftcs_kerneliPPfS_ii
.const .align 4 .b8 GRID_SIZE_DEVICE[8] = {0, 8, 0, 0, 0, 8};

.visible .entry _Z11ftcs_kerneliPPfS_ii(
	.param .u32 _Z11ftcs_kerneliPPfS_ii_param_0,
	.param .u64 .ptr .align 1 _Z11ftcs_kerneliPPfS_ii_param_1,
	.param .u64 .ptr .align 1 _Z11ftcs_kerneliPPfS_ii_param_2,
	.param .u32 _Z11ftcs_kerneliPPfS_ii_param_3,
	.param .u32 _Z11ftcs_kerneliPPfS_ii_param_4
)
{
	.reg .pred 	%p<7>;
	.reg .b32 	%r<50>;
	.reg .b32 	%f<12>;
	.reg .b64 	%rd<38>;

	ld.param.u32 	%r1, [_Z11ftcs_kerneliPPfS_ii_param_0];
	ld.param.u64 	%rd1, [_Z11ftcs_kerneliPPfS_ii_param_1];
	ld.param.u64 	%rd2, [_Z11ftcs_kerneliPPfS_ii_param_2];
	ld.param.u32 	%r2, [_Z11ftcs_kerneliPPfS_ii_param_3];
	ld.param.u32 	%r3, [_Z11ftcs_kerneliPPfS_ii_param_4];
	cvta.to.global.u64 	%rd3, %rd2;
	cvta.to.global.u64 	%rd4, %rd1;
	mov.u32 	%r4, %ctaid.x;
	mov.u32 	%r5, %tid.x;
	mad.lo.s32 	%r6, %r2, %r4, %r5;
	mov.u32 	%r7, %ctaid.y;
	mov.u32 	%r8, %tid.y;
	mad.lo.s32 	%r9, %r3, %r7, %r8;
	shr.u32 	%r10, %r1, 31;
	add.s32 	%r11, %r1, %r10;
	and.b32  	%r12, %r11, -2;
	sub.s32 	%r13, %r1, %r12;
	mul.wide.s32 	%rd5, %r13, 8;
	add.s64 	%rd6, %rd4, %rd5;
	ld.global.u64 	%rd7, [%rd6];
	cvta.to.global.u64 	%rd8, %rd7;
	add.s32 	%r14, %r1, 1;
	shr.u32 	%r15, %r14, 31;
	add.s32 	%r16, %r14, %r15;
	and.b32  	%r17, %r16, -2;
	sub.s32 	%r18, %r14, %r17;
	mul.wide.s32 	%rd9, %r18, 8;
	add.s64 	%rd10, %rd4, %rd9;
	ld.global.u64 	%rd11, [%rd10];
	cvta.to.global.u64 	%rd12, %rd11;
	shr.u32 	%r19, %r6, 31;
	add.s32 	%r20, %r19, %r6;
	ld.const.u32 	%r21, [GRID_SIZE_DEVICE];
	setp.ge.s32 	%p1, %r20, %r21;
	selp.s32 	%r22, -1, 0, %p1;
	add.s32 	%r23, %r20, %r22;
	shr.u32 	%r24, %r9, 31;
	add.s32 	%r25, %r24, %r9;
	ld.const.u32 	%r26, [GRID_SIZE_DEVICE+4];
	setp.ge.s32 	%p2, %r25, %r26;
	selp.s32 	%r27, -1, 0, %p2;
	add.s32 	%r28, %r25, %r27;
	mul.lo.s32 	%r29, %r28, %r21;
	add.s32 	%r30, %r23, %r29;
	mul.wide.s32 	%rd13, %r30, 4;
	add.s64 	%rd14, %rd8, %rd13;
	ld.global.f32 	%f1, [%rd14];
	mad.lo.s32 	%r31, %r21, %r9, %r6;
	mul.wide.s32 	%rd15, %r31, 4;
	add.s64 	%rd16, %rd3, %rd15;
	ld.global.f32 	%f2, [%rd16];
	add.s32 	%r32, %r6, 1;
	shr.u32 	%r33, %r32, 31;
	add.s32 	%r34, %r33, %r32;
	setp.ge.s32 	%p3, %r34, %r21;
	cvt.s64.s32 	%rd17, %r29;
	selp.s64 	%rd18, -1, 0, %p3;
	cvt.u64.u32 	%rd19, %r33;
	cvt.s64.s32 	%rd20, %r6;
	add.s64 	%rd21, %rd19, %rd20;
	add.s64 	%rd22, %rd21, %rd18;
	add.s64 	%rd23, %rd22, %rd17;
	shl.b64 	%rd24, %rd23, 2;
	add.s64 	%rd25, %rd8, %rd24;
	ld.global.f32 	%f3, [%rd25+4];
	add.s32 	%r35, %r6, -1;
	shr.u32 	%r36, %r35, 31;
	add.s32 	%r37, %r36, %r35;
	setp.ge.s32 	%p4, %r37, %r21;
	selp.s64 	%rd26, -1, 0, %p4;
	cvt.u64.u32 	%rd27, %r36;
	add.s64 	%rd28, %rd27, %rd20;
	add.s64 	%rd29, %rd28, %rd26;
	add.s64 	%rd30, %rd29, %rd17;
	shl.b64 	%rd31, %rd30, 2;
	add.s64 	%rd32, %rd8, %rd31;
	ld.global.f32 	%f4, [%rd32+-4];
	add.f32 	%f5, %f3, %f4;
	add.s32 	%r38, %r9, 1;
	shr.u32 	%r39, %r38, 31;
	add.s32 	%r40, %r39, %r38;
	setp.ge.s32 	%p5, %r40, %r26;
	selp.s32 	%r41, -1, 0, %p5;
	add.s32 	%r42, %r40, %r41;
	mad.lo.s32 	%r43, %r42, %r21, %r23;
	mul.wide.s32 	%rd33, %r43, 4;
	add.s64 	%rd34, %rd8, %rd33;
	ld.global.f32 	%f6, [%rd34];
	add.f32 	%f7, %f5, %f6;
	add.s32 	%r44, %r9, -1;
	shr.u32 	%r45, %r44, 31;
	add.s32 	%r46, %r45, %r44;
	setp.ge.s32 	%p6, %r46, %r26;
	selp.s32 	%r47, -1, 0, %p6;
	add.s32 	%r48, %r46, %r47;
	mad.lo.s32 	%r49, %r48, %r21, %r23;
	mul.wide.s32 	%rd35, %r49, 4;
	add.s64 	%rd36, %rd8, %rd35;
	ld.global.f32 	%f8, [%rd36];
	add.f32 	%f9, %f7, %f8;
	fma.rn.f32 	%f10, %f1, 0fC0800000, %f9;
	fma.rn.f32 	%f11, %f2, %f10, %f1;
	add.s64 	%rd37, %rd12, %rd13;
	st.global.f32 	[%rd37], %f11;
	ret;

}
	// .globl	_Z18ftcs_kernel_sharedv
.visible .entry _Z18ftcs_kernel_sharedv()
{


	ret;

}
	// .globl	_Z19ftcs_kernel_texturev
.visible .entry _Z19ftcs_kernel_texturev()
{


	ret;

}
	// .globl	_Z20external_heat_kerneliPPfii
.visible .entry _Z20external_heat_kerneliPPfii(
	.param .u32 _Z20external_heat_kerneliPPfii_param_0,
	.param .u64 .ptr .align 1 _Z20external_heat_kerneliPPfii_param_1,
	.param .u32 _Z20external_heat_kerneliPPfii_param_2,
	.param .u32 _Z20external_heat_kerneliPPfii_param_3
)
{
	.reg .pred 	%p<7>;
	.reg .b32 	%r<48>;
	.reg .b64 	%rd<9>;

	ld.param.u32 	%r6, [_Z20external_heat_kerneliPPfii_param_0];
	ld.param.u64 	%rd1, [_Z20external_heat_kerneliPPfii_param_1];
	ld.param.u32 	%r7, [_Z20external_heat_kerneliPPfii_param_2];
	ld.param.u32 	%r8, [_Z20external_heat_kerneliPPfii_param_3];
	mov.u32 	%r9, %ctaid.x;
	mov.u32 	%r10, %tid.x;
	mad.lo.s32 	%r1, %r7, %r9, %r10;
	mov.u32 	%r11, %ctaid.y;
	mov.u32 	%r12, %tid.y;
	mad.lo.s32 	%r2, %r8, %r11, %r12;
	ld.const.u32 	%r3, [GRID_SIZE_DEVICE];
	shr.s32 	%r13, %r3, 31;
	shr.u32 	%r14, %r13, 30;
	add.s32 	%r15, %r3, %r14;
	shr.s32 	%r16, %r15, 2;
	setp.lt.s32 	%p1, %r1, %r16;
	@%p1 bra 	$L__BB3_5;
	mul.lo.s32 	%r17, %r3, 3;
	shr.s32 	%r18, %r17, 31;
	shr.u32 	%r19, %r18, 30;
	add.s32 	%r20, %r17, %r19;
	shr.s32 	%r21, %r20, 2;
	setp.gt.s32 	%p2, %r1, %r21;
	@%p2 bra 	$L__BB3_5;
	ld.const.u32 	%r4, [GRID_SIZE_DEVICE+4];
	shr.u32 	%r22, %r4, 31;
	add.s32 	%r23, %r4, %r22;
	shr.s32 	%r5, %r23, 1;
	shr.s32 	%r24, %r4, 31;
	shr.u32 	%r25, %r24, 28;
	add.s32 	%r26, %r4, %r25;
	shr.s32 	%r27, %r26, 4;
	sub.s32 	%r28, %r5, %r27;
	setp.lt.s32 	%p3, %r2, %r28;
	@%p3 bra 	$L__BB3_5;
	add.s32 	%r33, %r5, %r27;
	setp.gt.s32 	%p4, %r2, %r33;
	@%p4 bra 	$L__BB3_5;
	shr.u32 	%r34, %r6, 31;
	add.s32 	%r35, %r6, %r34;
	and.b32  	%r36, %r35, -2;
	sub.s32 	%r37, %r6, %r36;
	cvta.to.global.u64 	%rd2, %rd1;
	mul.wide.s32 	%rd3, %r37, 8;
	add.s64 	%rd4, %rd2, %rd3;
	ld.global.u64 	%rd5, [%rd4];
	cvta.to.global.u64 	%rd6, %rd5;
	shr.u32 	%r38, %r1, 31;
	add.s32 	%r39, %r38, %r1;
	setp.ge.s32 	%p5, %r39, %r3;
	selp.s32 	%r40, -1, 0, %p5;
	add.s32 	%r41, %r39, %r40;
	shr.u32 	%r42, %r2, 31;
	add.s32 	%r43, %r42, %r2;
	setp.ge.s32 	%p6, %r43, %r4;
	selp.s32 	%r44, -1, 0, %p6;
	add.s32 	%r45, %r43, %r44;
	mad.lo.s32 	%r46, %r45, %r3, %r41;
	mul.wide.s32 	%rd7, %r46, 4;
	add.s64 	%rd8, %rd6, %rd7;
	mov.b32 	%r47, 1120403456;
	st.global.u32 	[%rd8], %r47;
$L__BB3_5:
	ret;

}


// ===== COMPILED SASS (sm_100) =====

	.target	sm_100

	.elftype	@"ET_EXEC"


//--------------------- .note.nv.tkinfo           --------------------------
	.section	.note.nv.tkinfo,"",@"SHT_NOTE"
	.sectionflags	@"SHF_NOTE_NV_TKINFO"
	.tkinfo
        /*0018*/ 	.word	0x00000002
        /*0030*/ 	.string	""
        /*0030*/ 	.string	"ptxas"
        /*0030*/ 	.string	"Cuda compilation tools, release 13.0, V13.0.88"
        /*0030*/ 	.string	"Build cuda_13.0.r13.0/compiler.36424714_0"
        /*0030*/ 	.string	"-arch sm_100 -m 64 "



//--------------------- .note.nv.cuinfo           --------------------------
	.section	.note.nv.cuinfo,"",@"SHT_NOTE"
	.sectionflags	@"SHF_NOTE_NV_CUINFO"
        /*0018*/ 	.short	0x0002
        /*001a*/ 	.short	0x0064
        /*001c*/ 	.short	0x0082
	.zero		2


//--------------------- .nv.info                  --------------------------
	.section	.nv.info,"",@"SHT_CUDA_INFO"
	.align	4


	//----- nvinfo : EIATTR_REGCOUNT
	.align		4
        /*0000*/ 	.byte	0x04, 0x2f
        /*0002*/ 	.short	(.L_2 - .L_1)
	.align		4
.L_1:
        /*0004*/ 	.word	index@(_Z11ftcs_kerneliPPfS_ii)
        /*0008*/ 	.word	0x0000001a


	//----- nvinfo : EIATTR_FRAME_SIZE
	.align		4
.L_2:
        /*000c*/ 	.byte	0x04, 0x11
        /*000e*/ 	.short	(.L_4 - .L_3)
	.align		4
.L_3:
        /*0010*/ 	.word	index@(_Z11ftcs_kerneliPPfS_ii)
        /*0014*/ 	.word	0x00000000


	//----- nvinfo : EIATTR_REGCOUNT
	.align		4
.L_4:
        /*0018*/ 	.byte	0x04, 0x2f
        /*001a*/ 	.short	(.L_6 - .L_5)
	.align		4
.L_5:
        /*001c*/ 	.word	index@(_Z18ftcs_kernel_sharedv)
        /*0020*/ 	.word	0x00000004


	//----- nvinfo : EIATTR_FRAME_SIZE
	.align		4
.L_6:
        /*0024*/ 	.byte	0x04, 0x11
        /*0026*/ 	.short	(.L_8 - .L_7)
	.align		4
.L_7:
        /*0028*/ 	.word	index@(_Z18ftcs_kernel_sharedv)
        /*002c*/ 	.word	0x00000000


	//----- nvinfo : EIATTR_REGCOUNT
	.align		4
.L_8:
        /*0030*/ 	.byte	0x04, 0x2f
        /*0032*/ 	.short	(.L_10 - .L_9)
	.align		4
.L_9:
        /*0034*/ 	.word	index@(_Z19ftcs_kernel_texturev)
        /*0038*/ 	.word	0x00000004


	//----- nvinfo : EIATTR_FRAME_SIZE
	.align		4
.L_10:
        /*003c*/ 	.byte	0x04, 0x11
        /*003e*/ 	.short	(.L_12 - .L_11)
	.align		4
.L_11:
        /*0040*/ 	.word	index@(_Z19ftcs_kernel_texturev)
        /*0044*/ 	.word	0x00000000


	//----- nvinfo : EIATTR_REGCOUNT
	.align		4
.L_12:
        /*0048*/ 	.byte	0x04, 0x2f
        /*004a*/ 	.short	(.L_14 - .L_13)
	.align		4
.L_13:
        /*004c*/ 	.word	index@(_Z20external_heat_kerneliPPfii)
        /*0050*/ 	.word	0x0000000a


	//----- nvinfo : EIATTR_FRAME_SIZE
	.align		4
.L_14:
        /*0054*/ 	.byte	0x04, 0x11
        /*0056*/ 	.short	(.L_16 - .L_15)
	.align		4
.L_15:
        /*0058*/ 	.word	index@(_Z20external_heat_kerneliPPfii)
        /*005c*/ 	.word	0x00000000


	//----- nvinfo : EIATTR_MIN_STACK_SIZE
	.align		4
.L_16:
        /*0060*/ 	.byte	0x04, 0x12
        /*0062*/ 	.short	(.L_18 - .L_17)
	.align		4
.L_17:
        /*0064*/ 	.word	index@(_Z20external_heat_kerneliPPfii)
        /*0068*/ 	.word	0x00000000


	//----- nvinfo : EIATTR_MIN_STACK_SIZE
	.align		4
.L_18:
        /*006c*/ 	.byte	0x04, 0x12
        /*006e*/ 	.short	(.L_20 - .L_19)
	.align		4
.L_19:
        /*0070*/ 	.word	index@(_Z19ftcs_kernel_texturev)
        /*0074*/ 	.word	0x00000000


	//----- nvinfo : EIATTR_MIN_STACK_SIZE
	.align		4
.L_20:
        /*0078*/ 	.byte	0x04, 0x12
        /*007a*/ 	.short	(.L_22 - .L_21)
	.align		4
.L_21:
        /*007c*/ 	.word	index@(_Z18ftcs_kernel_sharedv)
        /*0080*/ 	.word	0x00000000


	//----- nvinfo : EIATTR_MIN_STACK_SIZE
	.align		4
.L_22:
        /*0084*/ 	.byte	0x04, 0x12
        /*0086*/ 	.short	(.L_24 - .L_23)
	.align		4
.L_23:
        /*0088*/ 	.word	index@(_Z11ftcs_kerneliPPfS_ii)
        /*008c*/ 	.word	0x00000000
.L_24:


//--------------------- .nv.compat                --------------------------
	.section	.nv.compat,"",@"SHT_CUDA_COMPAT_INFO"
	.align	4
        /*0000*/ 	.byte	0x02, 0x09, 0x00, 0x00, 0x02, 0x02, 0x01, 0x00, 0x02, 0x05, 0x05, 0x00, 0x03, 0x07, 0x01, 0x01
        /*0010*/ 	.byte	0x02, 0x03, 0x00, 0x00, 0x02, 0x06, 0x01, 0x00, 0x04, 0x0b, 0x08, 0x00, 0x09, 0x00, 0x00, 0x00
        /*0020*/ 	.byte	0x00, 0x00, 0x00, 0x00


//--------------------- .nv.info._Z20external_heat_kerneliPPfii --------------------------
	.section	.nv.info._Z20external_heat_kerneliPPfii,"",@"SHT_CUDA_INFO"
	.sectionflags	@""
	.align	4


	//----- nvinfo : EIATTR_CUDA_API_VERSION
	.align		4
        /*0000*/ 	.byte	0x04, 0x37
        /*0002*/ 	.short	(.L_26 - .L_25)
.L_25:
        /*0004*/ 	.word	0x00000082


	//----- nvinfo : EIATTR_KPARAM_INFO
	.align		4
.L_26:
        /*0008*/ 	.byte	0x04, 0x17
        /*000a*/ 	.short	(.L_28 - .L_27)
.L_27:
        /*000c*/ 	.word	0x00000000
        /*0010*/ 	.short	0x0003
        /*0012*/ 	.short	0x0014
        /*0014*/ 	.byte	0x00, 0xf0, 0x11, 0x00


	//----- nvinfo : EIATTR_KPARAM_INFO
	.align		4
.L_28:
        /*0018*/ 	.byte	0x04, 0x17
        /*001a*/ 	.short	(.L_30 - .L_29)
.L_29:
        /*001c*/ 	.word	0x00000000
        /*0020*/ 	.short	0x0002
        /*0022*/ 	.short	0x0010
        /*0024*/ 	.byte	0x00, 0xf0, 0x11, 0x00


	//----- nvinfo : EIATTR_KPARAM_INFO
	.align		4
.L_30:
        /*0028*/ 	.byte	0x04, 0x17
        /*002a*/ 	.short	(.L_32 - .L_31)
.L_31:
        /*002c*/ 	.word	0x00000000
        /*0030*/ 	.short	0x0001
        /*0032*/ 	.short	0x0008
        /*0034*/ 	.byte	0x00, 0xf5, 0x21, 0x00


	//----- nvinfo : EIATTR_KPARAM_INFO
	.align		4
.L_32:
        /*0038*/ 	.byte	0x04, 0x17
        /*003a*/ 	.short	(.L_34 - .L_33)
.L_33:
        /*003c*/ 	.word	0x00000000
        /*0040*/ 	.short	0x0000
        /*0042*/ 	.short	0x0000
        /*0044*/ 	.byte	0x00, 0xf0, 0x11, 0x00


	//----- nvinfo : EIATTR_SPARSE_MMA_MASK
	.align		4
.L_34:
        /*0048*/ 	.byte	0x03, 0x50
        /*004a*/ 	.short	0x0000


	//----- nvinfo : EIATTR_MAXREG_COUNT
	.align		4
        /*004c*/ 	.byte	0x03, 0x1b
        /*004e*/ 	.short	0x00ff


	//----- nvinfo : EIATTR_MERCURY_ISA_VERSION
	.align		4
        /*0050*/ 	.byte	0x03, 0x5f
        /*0052*/ 	.short	0x0101


	//----- nvinfo : EIATTR_VRC_CTA_INIT_COUNT
	.align		4
        /*0054*/ 	.byte	0x02, 0x4a
	.zero		1
	.zero		1


	//----- nvinfo : EIATTR_EXIT_INSTR_OFFSETS
	.align		4
        /*0058*/ 	.byte	0x04, 0x1c
        /*005a*/ 	.short	(.L_36 - .L_35)


	//   ....[0]....
.L_35:
        /*005c*/ 	.word	0x000000d0


	//   ....[1]....
        /*0060*/ 	.word	0x00000130


	//   ....[2]....
        /*0064*/ 	.word	0x000001c0


	//   ....[3]....
        /*0068*/ 	.word	0x000001f0


	//   ....[4]....
        /*006c*/ 	.word	0x00000340


	//----- nvinfo : EIATTR_CBANK_PARAM_SIZE
	.align		4
.L_36:
        /*0070*/ 	.byte	0x03, 0x19
        /*0072*/ 	.short	0x0018


	//----- nvinfo : EIATTR_PARAM_CBANK
	.align		4
        /*0074*/ 	.byte	0x04, 0x0a
        /*0076*/ 	.short	(.L_38 - .L_37)
	.align		4
.L_37:
        /*0078*/ 	.word	index@(.nv.constant0._Z20external_heat_kerneliPPfii)
        /*007c*/ 	.short	0x0380
        /*007e*/ 	.short	0x0018


	//----- nvinfo : EIATTR_SW_WAR
	.align		4
.L_38:
        /*0080*/ 	.byte	0x04, 0x36
        /*0082*/ 	.short	(.L_40 - .L_39)
.L_39:
        /*0084*/ 	.word	0x00000008
.L_40:


//--------------------- .nv.info._Z19ftcs_kernel_texturev --------------------------
	.section	.nv.info._Z19ftcs_kernel_texturev,"",@"SHT_CUDA_INFO"
	.sectionflags	@""
	.align	4


	//----- nvinfo : EIATTR_CUDA_API_VERSION
	.align		4
        /*0000*/ 	.byte	0x04, 0x37
        /*0002*/ 	.short	(.L_42 - .L_41)
.L_41:
        /*0004*/ 	.word	0x00000082


	//----- nvinfo : EIATTR_SPARSE_MMA_MASK
	.align		4
.L_42:
        /*0008*/ 	.byte	0x03, 0x50
        /*000a*/ 	.short	0x0000


	//----- nvinfo : EIATTR_MAXREG_COUNT
	.align		4
        /*000c*/ 	.byte	0x03, 0x1b
        /*000e*/ 	.short	0x00ff


	//----- nvinfo : EIATTR_MERCURY_ISA_VERSION
	.align		4
        /*0010*/ 	.byte	0x03, 0x5f
        /*0012*/ 	.short	0x0101


	//----- nvinfo : EIATTR_VRC_CTA_INIT_COUNT
	.align		4
        /*0014*/ 	.byte	0x02, 0x4a
	.zero		1
	.zero		1


	//----- nvinfo : EIATTR_EXIT_INSTR_OFFSETS
	.align		4
        /*0018*/ 	.byte	0x04, 0x1c
        /*001a*/ 	.short	(.L_44 - .L_43)


	//   ....[0]....
.L_43:
        /*001c*/ 	.word	0x00000010


	//----- nvinfo : EIATTR_SW_WAR
	.align		4
.L_44:
        /*0020*/ 	.byte	0x04, 0x36
        /*0022*/ 	.short	(.L_46 - .L_45)
.L_45:
        /*0024*/ 	.word	0x00000008
.L_46:


//--------------------- .nv.info._Z18ftcs_kernel_sharedv --------------------------
	.section	.nv.info._Z18ftcs_kernel_sharedv,"",@"SHT_CUDA_INFO"
	.sectionflags	@""
	.align	4


	//----- nvinfo : EIATTR_CUDA_API_VERSION
	.align		4
        /*0000*/ 	.byte	0x04, 0x37
        /*0002*/ 	.short	(.L_48 - .L_47)
.L_47:
        /*0004*/ 	.word	0x00000082


	//----- nvinfo : EIATTR_SPARSE_MMA_MASK
	.align		4
.L_48:
        /*0008*/ 	.byte	0x03, 0x50
        /*000a*/ 	.short	0x0000


	//----- nvinfo : EIATTR_MAXREG_COUNT
	.align		4
        /*000c*/ 	.byte	0x03, 0x1b
        /*000e*/ 	.short	0x00ff


	//----- nvinfo : EIATTR_MERCURY_ISA_VERSION
	.align		4
        /*0010*/ 	.byte	0x03, 0x5f
        /*0012*/ 	.short	0x0101


	//----- nvinfo : EIATTR_VRC_CTA_INIT_COUNT
	.align		4
        /*0014*/ 	.byte	0x02, 0x4a
	.zero		1
	.zero		1


	//----- nvinfo : EIATTR_EXIT_INSTR_OFFSETS
	.align		4
        /*0018*/ 	.byte	0x04, 0x1c
        /*001a*/ 	.short	(.L_50 - .L_49)


	//   ....[0]....
.L_49:
        /*001c*/ 	.word	0x00000010


	//----- nvinfo : EIATTR_SW_WAR
	.align		4
.L_50:
        /*0020*/ 	.byte	0x04, 0x36
        /*0022*/ 	.short	(.L_52 - .L_51)
.L_51:
        /*0024*/ 	.word	0x00000008
.L_52:


//--------------------- .nv.info._Z11ftcs_kerneliPPfS_ii --------------------------
	.section	.nv.info._Z11ftcs_kerneliPPfS_ii,"",@"SHT_CUDA_INFO"
	.sectionflags	@""
	.align	4


	//----- nvinfo : EIATTR_CUDA_API_VERSION
	.align		4
        /*0000*/ 	.byte	0x04, 0x37
        /*0002*/ 	.short	(.L_54 - .L_53)
.L_53:
        /*0004*/ 	.word	0x00000082


	//----- nvinfo : EIATTR_KPARAM_INFO
	.align		4
.L_54:
        /*0008*/ 	.byte	0x04, 0x17
        /*000a*/ 	.short	(.L_56 - .L_55)
.L_55:
        /*000c*/ 	.word	0x00000000
        /*0010*/ 	.short	0x0004
        /*0012*/ 	.short	0x001c
        /*0014*/ 	.byte	0x00, 0xf0, 0x11, 0x00


	//----- nvinfo : EIATTR_KPARAM_INFO
	.align		4
.L_56:
        /*0018*/ 	.byte	0x04, 0x17
        /*001a*/ 	.short	(.L_58 - .L_57)
.L_57:
        /*001c*/ 	.word	0x00000000
        /*0020*/ 	.short	0x0003
        /*0022*/ 	.short	0x0018
        /*0024*/ 	.byte	0x00, 0xf0, 0x11, 0x00


	//----- nvinfo : EIATTR_KPARAM_INFO
	.align		4
.L_58:
        /*0028*/ 	.byte	0x04, 0x17
        /*002a*/ 	.short	(.L_60 - .L_59)
.L_59:
        /*002c*/ 	.word	0x00000000
        /*0030*/ 	.short	0x0002
        /*0032*/ 	.short	0x0010
        /*0034*/ 	.byte	0x00, 0xf5, 0x21, 0x00


	//----- nvinfo : EIATTR_KPARAM_INFO
	.align		4
.L_60:
        /*0038*/ 	.byte	0x04, 0x17
        /*003a*/ 	.short	(.L_62 - .L_61)
.L_61:
        /*003c*/ 	.word	0x00000000
        /*0040*/ 	.short	0x0001
        /*0042*/ 	.short	0x0008
        /*0044*/ 	.byte	0x00, 0xf5, 0x21, 0x00


	//----- nvinfo : EIATTR_KPARAM_INFO
	.align		4
.L_62:
        /*0048*/ 	.byte	0x04, 0x17
        /*004a*/ 	.short	(.L_64 - .L_63)
.L_63:
        /*004c*/ 	.word	0x00000000
        /*0050*/ 	.short	0x0000
        /*0052*/ 	.short	0x0000
        /*0054*/ 	.byte	0x00, 0xf0, 0x11, 0x00


	//----- nvinfo : EIATTR_SPARSE_MMA_MASK
	.align		4
.L_64:
        /*0058*/ 	.byte	0x03, 0x50
        /*005a*/ 	.short	0x0000


	//----- nvinfo : EIATTR_MAXREG_COUNT
	.align		4
        /*005c*/ 	.byte	0x03, 0x1b
        /*005e*/ 	.short	0x00ff


	//----- nvinfo : EIATTR_MERCURY_ISA_VERSION
	.align		4
        /*0060*/ 	.byte	0x03, 0x5f
        /*0062*/ 	.short	0x0101


	//----- nvinfo : EIATTR_VRC_CTA_INIT_COUNT
	.align		4
        /*0064*/ 	.byte	0x02, 0x4a
	.zero		1
	.zero		1


	//----- nvinfo : EIATTR_EXIT_INSTR_OFFSETS
	.align		4
        /*0068*/ 	.byte	0x04, 0x1c
        /*006a*/ 	.short	(.L_66 - .L_65)


	//   ....[0]....
.L_65:
        /*006c*/ 	.word	0x00000580


	//----- nvinfo : EIATTR_CBANK_PARAM_SIZE
	.align		4
.L_66:
        /*0070*/ 	.byte	0x03, 0x19
        /*0072*/ 	.short	0x0020


	//----- nvinfo : EIATTR_PARAM_CBANK
	.align		4
        /*0074*/ 	.byte	0x04, 0x0a
        /*0076*/ 	.short	(.L_68 - .L_67)
	.align		4
.L_67:
        /*0078*/ 	.word	index@(.nv.constant0._Z11ftcs_kerneliPPfS_ii)
        /*007c*/ 	.short	0x0380
        /*007e*/ 	.short	0x0020


	//----- nvinfo : EIATTR_SW_WAR
	.align		4
.L_68:
        /*0080*/ 	.byte	0x04, 0x36
        /*0082*/ 	.short	(.L_70 - .L_69)
.L_69:
        /*0084*/ 	.word	0x00000008
.L_70:


//--------------------- .nv.callgraph             --------------------------
	.section	.nv.callgraph,"",@"SHT_CUDA_CALLGRAPH"
	.align	4
	.sectionentsize	8
	.align		4
        /*0000*/ 	.word	0x00000000
	.align		4
        /*0004*/ 	.word	0xffffffff
	.align		4
        /*0008*/ 	.word	0x00000000
	.align		4
        /*000c*/ 	.word	0xfffffffe
	.align		4
        /*0010*/ 	.word	0x00000000
	.align		4
        /*0014*/ 	.word	0xfffffffd
	.align		4
        /*0018*/ 	.word	0x00000000
	.align		4
        /*001c*/ 	.word	0xfffffffc


//--------------------- .nv.constant3             --------------------------
	.section	.nv.constant3,"a",@progbits
	.align	4
.nv.constant3:
	.type		GRID_SIZE_DEVICE,@object
	.size		GRID_SIZE_DEVICE,(.L_0 - GRID_SIZE_DEVICE)
GRID_SIZE_DEVICE:
        /*0000*/ 	.byte	0x00, 0x08, 0x00, 0x00, 0x00, 0x08, 0x00, 0x00
.L_0:


//--------------------- .text._Z20external_heat_kerneliPPfii --------------------------
	.section	.text._Z20external_heat_kerneliPPfii,"ax",@progbits
	.align	128
        .global         _Z20external_heat_kerneliPPfii
        .type           _Z20external_heat_kerneliPPfii,@function
        .size           _Z20external_heat_kerneliPPfii,(.L_x_4 - _Z20external_heat_kerneliPPfii)
        .other          _Z20external_heat_kerneliPPfii,@"STO_CUDA_ENTRY STV_DEFAULT"
_Z20external_heat_kerneliPPfii:
.text._Z20external_heat_kerneliPPfii:
[----:B------:R-:W-:Y:S01]  /*0000*/  LDC R1, c[0x0][0x37c] ;  /* 0x0000df00ff017b82 */ /* 0x000fe20000000800 */
[----:B------:R-:W0:Y:S01]  /*0010*/  S2R R3, SR_TID.X ;  /* 0x0000000000037919 */ /* 0x000e220000002100 */
[----:B------:R-:W1:Y:S06]  /*0020*/  LDCU UR7, c[0x3][URZ] ;  /* 0x00c00000ff0777ac */ /* 0x000e6c0008000800 */
[----:B------:R-:W0:Y:S01]  /*0030*/  S2UR UR5, SR_CTAID.X ;  /* 0x00000000000579c3 */ /* 0x000e220000002500 */
[----:B------:R-:W2:Y:S07]  /*0040*/  S2R R4, SR_TID.Y ;  /* 0x0000000000047919 */ /* 0x000eae0000002200 */
[----:B------:R-:W0:Y:S08]  /*0050*/  LDC.64 R6, c[0x0][0x390] ;  /* 0x0000e400ff067b82 */ /* 0x000e300000000a00 */
[----:B------:R-:W2:Y:S01]  /*0060*/  S2UR UR6, SR_CTAID.Y ;  /* 0x00000000000679c3 */ /* 0x000ea20000002600 */
[----:B-1----:R-:W-:-:S04]  /*0070*/  USHF.R.S32.HI UR4, URZ, 0x1f, UR7 ;  /* 0x0000001fff047899 */ /* 0x002fc80008011407 */
[----:B------:R-:W-:-:S04]  /*0080*/  ULEA.HI UR4, UR4, UR7, URZ, 0x2 ;  /* 0x0000000704047291 */ /* 0x000fc8000f8f10ff */
[----:B------:R-:W-:Y:S01]  /*0090*/  USHF.R.S32.HI UR4, URZ, 0x2, UR4 ;  /* 0x00000002ff047899 */ /* 0x000fe20008011404 */
[----:B0-----:R-:W-:-:S05]  /*00a0*/  IMAD R0, R6, UR5, R3 ;  /* 0x0000000506007c24 */ /* 0x001fca000f8e0203 */
[----:B------:R-:W-:Y:S01]  /*00b0*/  ISETP.GE.AND P0, PT, R0, UR4, PT ;  /* 0x0000000400007c0c */ /* 0x000fe2000bf06270 */
[----:B--2---:R-:W-:-:S12]  /*00c0*/  IMAD R4, R7, UR6, R4 ;  /* 0x0000000607047c24 */ /* 0x004fd8000f8e0204 */
[----:B------:R-:W-:Y:S05]  /*00d0*/  @!P0 EXIT ;  /* 0x000000000000894d */ /* 0x000fea0003800000 */
[----:B------:R-:W-:-:S04]  /*00e0*/  UIMAD UR4, UR7, 0x3, URZ ;  /* 0x00000003070478a4 */ /* 0x000fc8000f8e02ff */
[----:B------:R-:W-:-:S04]  /*00f0*/  USHF.R.S32.HI UR5, URZ, 0x1f, UR4 ;  /* 0x0000001fff057899 */ /* 0x000fc80008011404 */
[----:B------:R-:W-:-:S04]  /*0100*/  ULEA.HI UR5, UR5, UR4, URZ, 0x2 ;  /* 0x0000000405057291 */ /* 0x000fc8000f8f10ff */
[----:B------:R-:W-:-:S06]  /*0110*/  USHF.R.S32.HI UR5, URZ, 0x2, UR5 ;  /* 0x00000002ff057899 */ /* 0x000fcc0008011405 */
[----:B------:R-:W-:-:S13]  /*0120*/  ISETP.GT.AND P0, PT, R0, UR5, PT ;  /* 0x0000000500007c0c */ /* 0x000fda000bf04270 */
[----:B------:R-:W-:Y:S05]  /*0130*/  @P0 EXIT ;  /* 0x000000000000094d */ /* 0x000fea0003800000 */
[----:B------:R-:W0:Y:S02]  /*0140*/  LDCU UR8, c[0x3][0x4] ;  /* 0x00c00080ff0877ac */ /* 0x000e240008000800 */
[----:B0-----:R-:W-:Y:S02]  /*0150*/  USHF.R.S32.HI UR5, URZ, 0x1f, UR8 ;  /* 0x0000001fff057899 */ /* 0x001fe40008011408 */
[----:B------:R-:W-:Y:S02]  /*0160*/  ULEA.HI UR4, UR8, UR8, URZ, 0x1 ;  /* 0x0000000808047291 */ /* 0x000fe4000f8f08ff */
[----:B------:R-:W-:Y:S02]  /*0170*/  ULEA.HI UR5, UR5, UR8, URZ, 0x4 ;  /* 0x0000000805057291 */ /* 0x000fe4000f8f20ff */
[----:B------:R-:W-:Y:S02]  /*0180*/  USHF.R.S32.HI UR4, URZ, 0x1, UR4 ;  /* 0x00000001ff047899 */ /* 0x000fe40008011404 */
[----:B------:R-:W-:-:S04]  /*0190*/  USHF.R.S32.HI UR5, URZ, 0x4, UR5 ;  /* 0x00000004ff057899 */ /* 0x000fc80008011405 */
[----:B------:R-:W-:-:S06]  /*01a0*/  UIADD3 UR6, UPT, UPT, UR4, -UR5, URZ ;  /* 0x8000000504067290 */ /* 0x000fcc000fffe0ff */
[----:B------:R-:W-:-:S13]  /*01b0*/  ISETP.GE.AND P0, PT, R4, UR6, PT ;  /* 0x0000000604007c0c */ /* 0x000fda000bf06270 */
[----:B------:R-:W-:Y:S05]  /*01c0*/  @!P0 EXIT ;  /* 0x000000000000894d */ /* 0x000fea0003800000 */
[----:B------:R-:W-:-:S06]  /*01d0*/  UIADD3 UR6, UPT, UPT, UR4, UR5, URZ ;  /* 0x0000000504067290 */ /* 0x000fcc000fffe0ff */
[----:B------:R-:W-:-:S13]  /*01e0*/  ISETP.GT.AND P0, PT, R4, UR6, PT ;  /* 0x0000000604007c0c */ /* 0x000fda000bf04270 */
[----:B------:R-:W-:Y:S05]  /*01f0*/  @P0 EXIT ;  /* 0x000000000000094d */ /* 0x000fea0003800000 */
[----:B------:R-:W0:Y:S01]  /*0200*/  LDC R6, c[0x0][0x380] ;  /* 0x0000e000ff067b82 */ /* 0x000e220000000800 */
[----:B------:R-:W1:Y:S07]  /*0210*/  LDCU.64 UR4, c[0x0][0x358] ;  /* 0x00006b00ff0477ac */ /* 0x000e6e0008000a00 */
[----:B------:R-:W2:Y:S01]  /*0220*/  LDC.64 R2, c[0x0][0x388] ;  /* 0x0000e200ff027b82 */ /* 0x000ea20000000a00 */
[----:B0-----:R-:W-:-:S04]  /*0230*/  LEA.HI R5, R6, R6, RZ, 0x1 ;  /* 0x0000000606057211 */ /* 0x001fc800078f08ff */
[----:B------:R-:W-:-:S05]  /*0240*/  LOP3.LUT R5, R5, 0xfffffffe, RZ, 0xc0, !PT ;  /* 0xfffffffe05057812 */ /* 0x000fca00078ec0ff */
[----:B------:R-:W-:-:S04]  /*0250*/  IMAD.IADD R5, R6, 0x1, -R5 ;  /* 0x0000000106057824 */ /* 0x000fc800078e0a05 */
[----:B--2---:R-:W-:-:S06]  /*0260*/  IMAD.WIDE R2, R5, 0x8, R2 ;  /* 0x0000000805027825 */ /* 0x004fcc00078e0202 */
[----:B-1----:R-:W2:Y:S01]  /*0270*/  LDG.E.64 R2, desc[UR4][R2.64] ;  /* 0x0000000402027981 */ /* 0x002ea2000c1e1b00 */
[----:B------:R-:W-:Y:S01]  /*0280*/  LEA.HI R0, R0, R0, RZ, 0x1 ;  /* 0x0000000000007211 */ /* 0x000fe200078f08ff */
[----:B------:R-:W-:Y:S01]  /*0290*/  HFMA2 R7, -RZ, RZ, 3.390625, 0 ;  /* 0x42c80000ff077431 */ /* 0x000fe200000001ff */
[----:B------:R-:W-:Y:S02]  /*02a0*/  LEA.HI R4, R4, R4, RZ, 0x1 ;  /* 0x0000000404047211 */ /* 0x000fe400078f08ff */
[C---:B------:R-:W-:Y:S01]  /*02b0*/  ISETP.GE.AND P0, PT, R0.reuse, UR7, PT ;  /* 0x0000000700007c0c */ /* 0x040fe2000bf06270 */
[----:B------:R-:W-:Y:S01]  /*02c0*/  VIADD R5, R0, 0xffffffff ;  /* 0xffffffff00057836 */ /* 0x000fe20000000000 */
[C---:B------:R-:W-:Y:S01]  /*02d0*/  ISETP.GE.AND P1, PT, R4.reuse, UR8, PT ;  /* 0x0000000804007c0c */ /* 0x040fe2000bf26270 */
[----:B------:R-:W-:-:S10]  /*02e0*/  VIADD R6, R4, 0xffffffff ;  /* 0xffffffff04067836 */ /* 0x000fd40000000000 */
[----:B------:R-:W-:Y:S02]  /*02f0*/  @!P0 IADD3 R5, PT, PT, R0, RZ, RZ ;  /* 0x000000ff00058210 */ /* 0x000fe40007ffe0ff */
[----:B------:R-:W-:-:S04]  /*0300*/  @!P1 IMAD.MOV R6, RZ, RZ, R4 ;  /* 0x000000ffff069224 */ /* 0x000fc800078e0204 */
[----:B------:R-:W-:-:S04]  /*0310*/  IMAD R5, R6, UR7, R5 ;  /* 0x0000000706057c24 */ /* 0x000fc8000f8e0205 */
[----:B--2---:R-:W-:-:S05]  /*0320*/  IMAD.WIDE R2, R5, 0x4, R2 ;  /* 0x0000000405027825 */ /* 0x004fca00078e0202 */
[----:B------:R-:W-:Y:S01]  /*0330*/  STG.E desc[UR4][R2.64], R7 ;  /* 0x0000000702007986 */ /* 0x000fe2000c101904 */
[----:B------:R-:W-:Y:S05]  /*0340*/  EXIT ;  /* 0x000000000000794d */ /* 0x000fea0003800000 */
.L_x_0:
[----:B------:R-:W-:-:S00]  /*0350*/  BRA `(.L_x_0) ;  /* 0xfffffffc00fc7947 */ /* 0x000fc0000383ffff */
[----:B------:R-:W-:-:S00]  /*0360*/  NOP ;  /* 0x0000000000007918 */ /* 0x000fc00000000000 */
        /* <DEDUP_REMOVED lines=9> */
.L_x_4:


//--------------------- .text._Z19ftcs_kernel_texturev --------------------------
	.section	.text._Z19ftcs_kernel_texturev,"ax",@progbits
	.align	128
        .global         _Z19ftcs_kernel_texturev
        .type           _Z19ftcs_kernel_texturev,@function
        .size           _Z19ftcs_kernel_texturev,(.L_x_5 - _Z19ftcs_kernel_texturev)
        .other          _Z19ftcs_kernel_texturev,@"STO_CUDA_ENTRY STV_DEFAULT"
_Z19ftcs_kernel_texturev:
.text._Z19ftcs_kernel_texturev:
[----:B------:R-:W-:Y:S01]  /*0000*/  LDC R1, c[0x0][0x37c] ;  /* 0x0000df00ff017b82 */ /* 0x000fe20000000800 */
[----:B------:R-:W-:Y:S05]  /*0010*/  EXIT ;  /* 0x000000000000794d */ /* 0x000fea0003800000 */
.L_x_1:
        /* <DEDUP_REMOVED lines=14> */
.L_x_5:


//--------------------- .text._Z18ftcs_kernel_sharedv --------------------------
	.section	.text._Z18ftcs_kernel_sharedv,"ax",@progbits
	.align	128
        .global         _Z18ftcs_kernel_sharedv
        .type           _Z18ftcs_kernel_sharedv,@function
        .size           _Z18ftcs_kernel_sharedv,(.L_x_6 - _Z18ftcs_kernel_sharedv)
        .other          _Z18ftcs_kernel_sharedv,@"STO_CUDA_ENTRY STV_DEFAULT"
_Z18ftcs_kernel_sharedv:
.text._Z18ftcs_kernel_sharedv:
[----:B------:R-:W-:Y:S01]  /*0000*/  LDC R1, c[0x0][0x37c] ;  /* 0x0000df00ff017b82 */ /* 0x000fe20000000800 */
[----:B------:R-:W-:Y:S05]  /*0010*/  EXIT ;  /* 0x000000000000794d */ /* 0x000fea0003800000 */
.L_x_2:
        /* <DEDUP_REMOVED lines=14> */
.L_x_6:


//--------------------- .text._Z11ftcs_kerneliPPfS_ii --------------------------
	.section	.text._Z11ftcs_kerneliPPfS_ii,"ax",@progbits
	.align	128
        .global         _Z11ftcs_kerneliPPfS_ii
        .type           _Z11ftcs_kerneliPPfS_ii,@function
        .size           _Z11ftcs_kerneliPPfS_ii,(.L_x_7 - _Z11ftcs_kerneliPPfS_ii)
        .other          _Z11ftcs_kerneliPPfS_ii,@"STO_CUDA_ENTRY STV_DEFAULT"
_Z11ftcs_kerneliPPfS_ii:
.text._Z11ftcs_kerneliPPfS_ii:
[----:B------:R-:W-:Y:S08]  /*0000*/  LDC R1, c[0x0][0x37c] ;  /* 0x0000df00ff017b82 */ /* 0x000ff00000000800 */
[----:B------:R-:W0:Y:S01]  /*0010*/  LDC R0, c[0x0][0x380] ;  /* 0x0000e000ff007b82 */ /* 0x000e220000000800 */
[----:B------:R-:W1:Y:S07]  /*0020*/  LDCU.64 UR4, c[0x0][0x358] ;  /* 0x00006b00ff0477ac */ /* 0x000e6e0008000a00 */
[----:B------:R-:W2:Y:S01]  /*0030*/  LDC.64 R2, c[0x0][0x388] ;  /* 0x0000e200ff027b82 */ /* 0x000ea20000000a00 */
[----:B------:R-:W3:Y:S01]  /*0040*/  S2R R14, SR_TID.Y ;  /* 0x00000000000e7919 */ /* 0x000ee20000002200 */
[----:B------:R-:W4:Y:S01]  /*0050*/  LDCU.64 UR8, c[0x3][URZ] ;  /* 0x00c00000ff0877ac */ /* 0x000f220008000a00 */
[----:B------:R-:W5:Y:S05]  /*0060*/  S2R R15, SR_TID.X ;  /* 0x00000000000f7919 */ /* 0x000f6a0000002100 */
[----:B------:R-:W3:Y:S01]  /*0070*/  S2UR UR7, SR_CTAID.Y ;  /* 0x00000000000779c3 */ /* 0x000ee20000002600 */
[----:B0-----:R-:W-:-:S07]  /*0080*/  LEA.HI R4, R0, R0, RZ, 0x1 ;  /* 0x0000000000047211 */ /* 0x001fce00078f08ff */
[----:B------:R-:W3:Y:S01]  /*0090*/  LDC.64 R8, c[0x0][0x398] ;  /* 0x0000e600ff087b82 */ /* 0x000ee20000000a00 */
[----:B------:R-:W-:-:S05]  /*00a0*/  LOP3.LUT R5, R4, 0xfffffffe, RZ, 0xc0, !PT ;  /* 0xfffffffe04057812 */ /* 0x000fca00078ec0ff */
[----:B------:R-:W-:-:S04]  /*00b0*/  IMAD.IADD R5, R0, 0x1, -R5 ;  /* 0x0000000100057824 */ /* 0x000fc800078e0a05 */
[----:B--2---:R-:W-:-:S06]  /*00c0*/  IMAD.WIDE R4, R5, 0x8, R2 ;  /* 0x0000000805047825 */ /* 0x004fcc00078e0202 */
[----:B-1----:R-:W2:Y:S01]  /*00d0*/  LDG.E.64 R4, desc[UR4][R4.64] ;  /* 0x0000000404047981 */ /* 0x002ea2000c1e1b00 */
[----:B------:R-:W5:Y:S01]  /*00e0*/  S2UR UR6, SR_CTAID.X ;  /* 0x00000000000679c3 */ /* 0x000f620000002500 */
[----:B---3--:R-:W-:-:S05]  /*00f0*/  IMAD R14, R9, UR7, R14 ;  /* 0x00000007090e7c24 */ /* 0x008fca000f8e020e */
[----:B------:R-:W-:-:S04]  /*0100*/  LEA.HI R6, R14, R14, RZ, 0x1 ;  /* 0x0000000e0e067211 */ /* 0x000fc800078f08ff */
[C---:B----4-:R-:W-:Y:S01]  /*0110*/  ISETP.GE.AND P0, PT, R6.reuse, UR9, PT ;  /* 0x0000000906007c0c */ /* 0x050fe2000bf06270 */
[----:B------:R-:W-:Y:S02]  /*0120*/  VIADD R17, R6, 0xffffffff ;  /* 0xffffffff06117836 */ /* 0x000fe40000000000 */
[----:B-----5:R-:W-:-:S10]  /*0130*/  IMAD R15, R8, UR6, R15 ;  /* 0x00000006080f7c24 */ /* 0x020fd4000f8e020f */
[----:B------:R-:W-:Y:S01]  /*0140*/  @!P0 IMAD.MOV R17, RZ, RZ, R6 ;  /* 0x000000ffff118224 */ /* 0x000fe200078e0206 */
[----:B------:R-:W-:Y:S01]  /*0150*/  IADD3 R6, PT, PT, R14, -0x1, RZ ;  /* 0xffffffff0e067810 */ /* 0x000fe20007ffe0ff */
[C---:B------:R-:W-:Y:S01]  /*0160*/  VIADD R7, R15.reuse, 0x1 ;  /* 0x000000010f077836 */ /* 0x040fe20000000000 */
[C---:B------:R-:W-:Y:S01]  /*0170*/  LEA.HI R20, R15.reuse, R15, RZ, 0x1 ;  /* 0x0000000f0f147211 */ /* 0x040fe200078f08ff */
[----:B------:R-:W-:Y:S02]  /*0180*/  VIADD R9, R15, 0xffffffff ;  /* 0xffffffff0f097836 */ /* 0x000fe40000000000 */
[----:B------:R-:W-:Y:S01]  /*0190*/  IMAD R17, R17, UR8, RZ ;  /* 0x0000000811117c24 */ /* 0x000fe2000f8e02ff */
[----:B------:R-:W-:Y:S02]  /*01a0*/  SHF.R.U32.HI R8, RZ, 0x1f, R7 ;  /* 0x0000001fff087819 */ /* 0x000fe40000011607 */
[----:B------:R-:W-:Y:S02]  /*01b0*/  SHF.R.U32.HI R10, RZ, 0x1f, R9 ;  /* 0x0000001fff0a7819 */ /* 0x000fe40000011609 */
[----:B------:R-:W-:-:S03]  /*01c0*/  IADD3 R7, PT, PT, R7, R8, RZ ;  /* 0x0000000807077210 */ /* 0x000fc60007ffe0ff */
[----:B------:R-:W-:Y:S01]  /*01d0*/  IMAD.IADD R9, R9, 0x1, R10 ;  /* 0x0000000109097824 */ /* 0x000fe200078e020a */
[----:B------:R-:W-:Y:S02]  /*01e0*/  ISETP.GE.AND P0, PT, R7, UR8, PT ;  /* 0x0000000807007c0c */ /* 0x000fe4000bf06270 */
[--C-:B------:R-:W-:Y:S02]  /*01f0*/  SHF.R.S32.HI R7, RZ, 0x1f, R15.reuse ;  /* 0x0000001fff077819 */ /* 0x100fe4000001140f */
[----:B------:R-:W-:Y:S01]  /*0200*/  ISETP.GE.AND P1, PT, R9, UR8, PT ;  /* 0x0000000809007c0c */ /* 0x000fe2000bf26270 */
[----:B------:R-:W-:Y:S01]  /*0210*/  VIADD R9, R14, 0x1 ;  /* 0x000000010e097836 */ /* 0x000fe20000000000 */
[----:B------:R-:W-:Y:S02]  /*0220*/  SEL R18, RZ, 0xffffffff, !P0 ;  /* 0xffffffffff127807 */ /* 0x000fe40004000000 */
[----:B------:R-:W-:Y:S02]  /*0230*/  SEL R12, RZ, 0xffffffff, !P1 ;  /* 0xffffffffff0c7807 */ /* 0x000fe40004800000 */
[----:B------:R-:W-:-:S02]  /*0240*/  IADD3 R16, P1, P2, R18, R8, R15 ;  /* 0x0000000812107210 */ /* 0x000fc40007a3e00f */
[----:B------:R-:W-:Y:S02]  /*0250*/  LEA.HI R9, R9, R9, RZ, 0x1 ;  /* 0x0000000909097211 */ /* 0x000fe400078f08ff */
[----:B------:R-:W-:Y:S02]  /*0260*/  ISETP.GE.AND P0, PT, R20, UR8, PT ;  /* 0x0000000814007c0c */ /* 0x000fe4000bf06270 */
[----:B------:R-:W-:Y:S02]  /*0270*/  IADD3 R8, P3, P4, R12, R10, R15 ;  /* 0x0000000a0c087210 */ /* 0x000fe40007c7e00f */
[----:B------:R-:W-:Y:S02]  /*0280*/  IADD3.X R21, PT, PT, R18, RZ, R7, P1, P2 ;  /* 0x000000ff12157210 */ /* 0x000fe40000fe4407 */
[----:B------:R-:W-:Y:S02]  /*0290*/  ISETP.GE.AND P1, PT, R9, UR9, PT ;  /* 0x0000000909007c0c */ /* 0x000fe4000bf26270 */
[----:B------:R-:W-:-:S02]  /*02a0*/  LEA.HI R10, R6, R6, RZ, 0x1 ;  /* 0x00000006060a7211 */ /* 0x000fc400078f08ff */
[----:B------:R-:W-:Y:S01]  /*02b0*/  IADD3.X R13, PT, PT, R12, RZ, R7, P3, P4 ;  /* 0x000000ff0c0d7210 */ /* 0x000fe20001fe8407 */
[----:B------:R-:W-:Y:S01]  /*02c0*/  VIADD R12, R20, 0xffffffff ;  /* 0xffffffff140c7836 */ /* 0x000fe20000000000 */
[----:B------:R-:W-:Y:S01]  /*02d0*/  SHF.R.S32.HI R6, RZ, 0x1f, R17 ;  /* 0x0000001fff067819 */ /* 0x000fe20000011411 */
[----:B------:R-:W-:Y:S01]  /*02e0*/  @!P0 IMAD.MOV R12, RZ, RZ, R20 ;  /* 0x000000ffff0c8224 */ /* 0x000fe200078e0214 */
[C---:B------:R-:W-:Y:S01]  /*02f0*/  IADD3 R19, P3, PT, R17.reuse, R16, RZ ;  /* 0x0000001011137210 */ /* 0x040fe20007f7e0ff */
[C---:B------:R-:W-:Y:S01]  /*0300*/  VIADD R23, R10.reuse, 0xffffffff ;  /* 0xffffffff0a177836 */ /* 0x040fe20000000000 */
[----:B------:R-:W-:Y:S02]  /*0310*/  ISETP.GE.AND P2, PT, R10, UR9, PT ;  /* 0x000000090a007c0c */ /* 0x000fe4000bf46270 */
[----:B------:R-:W-:Y:S01]  /*0320*/  IADD3 R11, P4, PT, R17, R8, RZ ;  /* 0x00000008110b7210 */ /* 0x000fe20007f9e0ff */
[C---:B------:R-:W-:Y:S02]  /*0330*/  IMAD.X R16, R6.reuse, 0x1, R21, P3 ;  /* 0x0000000106107824 */ /* 0x040fe400018e0615 */
[----:B------:R-:W-:Y:S01]  /*0340*/  VIADD R21, R9, 0xffffffff ;  /* 0xffffffff09157836 */ /* 0x000fe20000000000 */
[----:B------:R-:W-:-:S02]  /*0350*/  IADD3.X R13, PT, PT, R6, R13, RZ, P4, !PT ;  /* 0x0000000d060d7210 */ /* 0x000fc400027fe4ff */
[----:B------:R-:W0:Y:S01]  /*0360*/  LDC.64 R6, c[0x0][0x390] ;  /* 0x0000e400ff067b82 */ /* 0x000e220000000a00 */
[----:B------:R-:W-:-:S04]  /*0370*/  @!P1 IADD3 R21, PT, PT, R9, RZ, RZ ;  /* 0x000000ff09159210 */ /* 0x000fc80007ffe0ff */
[----:B------:R-:W-:Y:S01]  /*0380*/  @!P2 IMAD.MOV R23, RZ, RZ, R10 ;  /* 0x000000ffff17a224 */ /* 0x000fe200078e020a */
[----:B------:R-:W-:-:S03]  /*0390*/  IADD3 R17, PT, PT, R17, R12, RZ ;  /* 0x0000000c11117210 */ /* 0x000fc60007ffe0ff */
[----:B------:R-:W-:Y:S02]  /*03a0*/  IMAD R23, R23, UR8, R12 ;  /* 0x0000000817177c24 */ /* 0x000fe4000f8e020c */
[----:B------:R-:W-:-:S04]  /*03b0*/  IMAD R15, R14, UR8, R15 ;  /* 0x000000080e0f7c24 */ /* 0x000fc8000f8e020f */
[----:B0-----:R-:W-:-:S06]  /*03c0*/  IMAD.WIDE R6, R15, 0x4, R6 ;  /* 0x000000040f067825 */ /* 0x001fcc00078e0206 */
[----:B------:R-:W3:Y:S01]  /*03d0*/  LDG.E R7, desc[UR4][R6.64] ;  /* 0x0000000406077981 */ /* 0x000ee2000c1e1900 */
[-C--:B--2---:R-:W-:Y:S02]  /*03e0*/  LEA R18, P0, R19, R4.reuse, 0x2 ;  /* 0x0000000413127211 */ /* 0x084fe400078010ff */
[----:B------:R-:W-:Y:S02]  /*03f0*/  LEA R8, P3, R11, R4, 0x2 ;  /* 0x000000040b087211 */ /* 0x000fe400078610ff */
[-C--:B------:R-:W-:Y:S01]  /*0400*/  LEA.HI.X R19, R19, R5.reuse, R16, 0x2, P0 ;  /* 0x0000000513137211 */ /* 0x080fe200000f1410 */
[----:B------:R-:W-:Y:S01]  /*0410*/  VIADD R16, R0, 0x1 ;  /* 0x0000000100107836 */ /* 0x000fe20000000000 */
[----:B------:R-:W-:Y:S01]  /*0420*/  LEA.HI.X R9, R11, R5, R13, 0x2, P3 ;  /* 0x000000050b097211 */ /* 0x000fe200018f140d */
[----:B------:R-:W-:Y:S02]  /*0430*/  IMAD R11, R21, UR8, R12 ;  /* 0x00000008150b7c24 */ /* 0x000fe4000f8e020c */
[----:B------:R-:W2:Y:S01]  /*0440*/  LDG.E R0, desc[UR4][R18.64+0x4] ;  /* 0x0000040412007981 */ /* 0x000ea2000c1e1900 */
[----:B------:R-:W-:Y:S01]  /*0450*/  LEA.HI R13, R16, R16, RZ, 0x1 ;  /* 0x00000010100d7211 */ /* 0x000fe200078f08ff */
[----:B------:R-:W-:-:S02]  /*0460*/  IMAD.WIDE R10, R11, 0x4, R4 ;  /* 0x000000040b0a7825 */ /* 0x000fc400078e0204 */
[----:B------:R-:W2:Y:S01]  /*0470*/  LDG.E R9, desc[UR4][R8.64+-0x4] ;  /* 0xfffffc0408097981 */ /* 0x000ea2000c1e1900 */
[----:B------:R-:W-:Y:S01]  /*0480*/  LOP3.LUT R21, R13, 0xfffffffe, RZ, 0xc0, !PT ;  /* 0xfffffffe0d157812 */ /* 0x000fe200078ec0ff */
[----:B------:R-:W-:Y:S02]  /*0490*/  IMAD.WIDE R12, R23, 0x4, R4 ;  /* 0x00000004170c7825 */ /* 0x000fe400078e0204 */
[----:B------:R-:W4:Y:S02]  /*04a0*/  LDG.E R10, desc[UR4][R10.64] ;  /* 0x000000040a0a7981 */ /* 0x000f24000c1e1900 */
[----:B------:R-:W-:Y:S02]  /*04b0*/  IMAD.IADD R21, R16, 0x1, -R21 ;  /* 0x0000000110157824 */ /* 0x000fe400078e0a15 */
[----:B------:R-:W-:Y:S01]  /*04c0*/  IMAD.WIDE R4, R17, 0x4, R4 ;  /* 0x0000000411047825 */ /* 0x000fe200078e0204 */
[----:B------:R-:W5:Y:S03]  /*04d0*/  LDG.E R12, desc[UR4][R12.64] ;  /* 0x000000040c0c7981 */ /* 0x000f66000c1e1900 */
[----:B------:R-:W-:-:S02]  /*04e0*/  IMAD.WIDE R2, R21, 0x8, R2 ;  /* 0x0000000815027825 */ /* 0x000fc400078e0202 */
[----:B------:R-:W3:Y:S04]  /*04f0*/  LDG.E R4, desc[UR4][R4.64] ;  /* 0x0000000404047981 */ /* 0x000ee8000c1e1900 */
[----:B------:R-:W3:Y:S01]  /*0500*/  LDG.E.64 R2, desc[UR4][R2.64] ;  /* 0x0000000402027981 */ /* 0x000ee2000c1e1b00 */
[----:B--2---:R-:W-:-:S04]  /*0510*/  FADD R9, R0, R9 ;  /* 0x0000000900097221 */ /* 0x004fc80000000000 */
[----:B----4-:R-:W-:-:S04]  /*0520*/  FADD R9, R9, R10 ;  /* 0x0000000a09097221 */ /* 0x010fc80000000000 */
[----:B-----5:R-:W-:-:S04]  /*0530*/  FADD R9, R9, R12 ;  /* 0x0000000c09097221 */ /* 0x020fc80000000000 */
[----:B---3--:R-:W-:Y:S01]  /*0540*/  FFMA R0, R4, -4, R9 ;  /* 0xc080000004007823 */ /* 0x008fe20000000009 */
[----:B------:R-:W-:-:S04]  /*0550*/  IMAD.WIDE R8, R17, 0x4, R2 ;  /* 0x0000000411087825 */ /* 0x000fc800078e0202 */
[----:B------:R-:W-:-:S05]  /*0560*/  FFMA R11, R7, R0, R4 ;  /* 0x00000000070b7223 */ /* 0x000fca0000000004 */
[----:B------:R-:W-:Y:S01]  /*0570*/  STG.E desc[UR4][R8.64], R11 ;  /* 0x0000000b08007986 */ /* 0x000fe2000c101904 */
[----:B------:R-:W-:Y:S05]  /*0580*/  EXIT ;  /* 0x000000000000794d */ /* 0x000fea0003800000 */
.L_x_3:
        /* <DEDUP_REMOVED lines=15> */
.L_x_7:


//--------------------- .nv.shared.reserved.0     --------------------------
	.section	.nv.shared.reserved.0,"aw",@nobits
	.weak		__nv_reservedSMEM_offset_0_alias
	.size		__nv_reservedSMEM_offset_0_alias, 0, 64
	.other		__nv_reservedSMEM_offset_0_alias,@"STO_CUDA_RESERVED_SHARED STV_DEFAULT"
__nv_reservedSMEM_offset_0_alias:
	.zero		0
	.zero		64


//--------------------- .nv.constant0._Z20external_heat_kerneliPPfii --------------------------
	.section	.nv.constant0._Z20external_heat_kerneliPPfii,"a",@progbits
	.sectionflags	@""
	.align	4
.nv.constant0._Z20external_heat_kerneliPPfii:
	.zero		920


//--------------------- .nv.constant0._Z19ftcs_kernel_texturev --------------------------
	.section	.nv.constant0._Z19ftcs_kernel_texturev,"a",@progbits
	.sectionflags	@""
	.align	4
.nv.constant0._Z19ftcs_kernel_texturev:
	.zero		896


//--------------------- .nv.constant0._Z18ftcs_kernel_sharedv --------------------------
	.section	.nv.constant0._Z18ftcs_kernel_sharedv,"a",@progbits
	.sectionflags	@""
	.align	4
.nv.constant0._Z18ftcs_kernel_sharedv:
	.zero		896


//--------------------- .nv.constant0._Z11ftcs_kerneliPPfS_ii --------------------------
	.section	.nv.constant0._Z11ftcs_kerneliPPfS_ii,"a",@progbits
	.sectionflags	@""
	.align	4
.nv.constant0._Z11ftcs_kerneliPPfS_ii:
	.zero		928


//--------------------- SYMBOLS --------------------------

	.type		.nv.reservedSmem.offset0,@object
	.size		.nv.reservedSmem.offset0,0x4
